//
// Generated by NVIDIA NVVM Compiler
//
// Compiler Build ID: CL-36424714
// Cuda compilation tools, release 13.0, V13.0.88
// Based on NVVM 20.0.0
//

.version 9.0
.target sm_100
.address_size 64

// _ZZ19findKSmallestKernelP6pair_tS0_iiE9localHeap has been demoted

.func _Z10maxHeapifyP6pair_tii(
	.param .b64 _Z10maxHeapifyP6pair_tii_param_0,
	.param .b32 _Z10maxHeapifyP6pair_tii_param_1,
	.param .b32 _Z10maxHeapifyP6pair_tii_param_2
)
{
	.reg .pred 	%p<6>;
	.reg .b32 	%r<16>;
	.reg .b32 	%f<7>;
	.reg .b64 	%rd<10>;

	ld.param.u64 	%rd3, [_Z10maxHeapifyP6pair_tii_param_0];
	ld.param.u32 	%r8, [_Z10maxHeapifyP6pair_tii_param_1];
	ld.param.u32 	%r13, [_Z10maxHeapifyP6pair_tii_param_2];
	mov.u32 	%r15, %r13;
$L__BB0_1:
	shl.b32 	%r10, %r13, 1;
	or.b32  	%r2, %r10, 1;
	add.s32 	%r3, %r10, 2;
	setp.ge.s32 	%p1, %r2, %r8;
	mul.wide.s32 	%rd4, %r10, 8;
	add.s64 	%rd1, %rd3, %rd4;
	mul.wide.s32 	%rd5, %r13, 8;
	sub.s64 	%rd2, %rd1, %rd5;
	@%p1 bra 	$L__BB0_3;
	ld.f32 	%f1, [%rd1+8];
	ld.f32 	%f2, [%rd2];
	setp.gt.f32 	%p2, %f1, %f2;
	selp.b32 	%r15, %r2, %r13, %p2;
$L__BB0_3:
	setp.ge.s32 	%p3, %r3, %r8;
	@%p3 bra 	$L__BB0_5;
	ld.f32 	%f3, [%rd1+16];
	mul.wide.s32 	%rd6, %r15, 8;
	add.s64 	%rd7, %rd3, %rd6;
	ld.f32 	%f4, [%rd7];
	setp.gt.f32 	%p4, %f3, %f4;
	selp.b32 	%r15, %r3, %r15, %p4;
$L__BB0_5:
	setp.eq.s32 	%p5, %r15, %r13;
	@%p5 bra 	$L__BB0_7;
	mul.wide.s32 	%rd8, %r15, 8;
	add.s64 	%rd9, %rd3, %rd8;
	ld.f32 	%f5, [%rd2];
	ld.u32 	%r11, [%rd2+4];
	ld.f32 	%f6, [%rd9];
	ld.u32 	%r12, [%rd9+4];
	st.f32 	[%rd2], %f6;
	st.u32 	[%rd2+4], %r12;
	st.f32 	[%rd9], %f5;
	st.u32 	[%rd9+4], %r11;
	mov.u32 	%r13, %r15;
	bra.uni 	$L__BB0_1;
$L__BB0_7:
	ret;

}
	// .globl	_Z19findKSmallestKernelP6pair_tS0_ii
.visible .entry _Z19findKSmallestKernelP6pair_tS0_ii(
	.param .u64 .ptr .align 1 _Z19findKSmallestKernelP6pair_tS0_ii_param_0,
	.param .u64 .ptr .align 1 _Z19findKSmallestKernelP6pair_tS0_ii_param_1,
	.param .u32 _Z19findKSmallestKernelP6pair_tS0_ii_param_2,
	.param .u32 _Z19findKSmallestKernelP6pair_tS0_ii_param_3
)
{
	.reg .pred 	%p<23>;
	.reg .b32 	%r<71>;
	.reg .b32 	%f<22>;
	.reg .b64 	%rd<11>;
	// demoted variable
	.shared .align 4 .b8 _ZZ19findKSmallestKernelP6pair_tS0_iiE9localHeap[2048];
	ld.param.u64 	%rd5, [_Z19findKSmallestKernelP6pair_tS0_ii_param_0];
	ld.param.u64 	%rd4, [_Z19findKSmallestKernelP6pair_tS0_ii_param_1];
	ld.param.u32 	%r30, [_Z19findKSmallestKernelP6pair_tS0_ii_param_2];
	ld.param.u32 	%r31, [_Z19findKSmallestKernelP6pair_tS0_ii_param_3];
	cvta.to.global.u64 	%rd1, %rd5;
	cvta.to.global.u64 	%rd2, %rd4;
	mov.u32 	%r33, %ctaid.x;
	mov.u32 	%r1, %ntid.x;
	mov.u32 	%r2, %tid.x;
	mad.lo.s32 	%r61, %r33, %r1, %r2;
	setp.ge.s32 	%p1, %r61, %r30;
	mov.b32 	%r64, 0;
	@%p1 bra 	$L__BB1_14;
	mov.u32 	%r35, %nctaid.x;
	mul.lo.s32 	%r4, %r1, %r35;
	mov.b32 	%r64, 0;
$L__BB1_2:
	mov.u32 	%r6, %r64;
	setp.ge.s32 	%p2, %r6, %r31;
	@%p2 bra 	$L__BB1_10;
	mul.wide.s32 	%rd9, %r61, 8;
	add.s64 	%rd10, %rd1, %rd9;
	ld.global.f32 	%f1, [%rd10];
	ld.global.u32 	%r7, [%rd10+4];
	setp.ne.s32 	%p5, %r6, 0;
	@%p5 bra 	$L__BB1_5;
	st.shared.f32 	[_ZZ19findKSmallestKernelP6pair_tS0_iiE9localHeap], %f1;
	st.shared.u32 	[_ZZ19findKSmallestKernelP6pair_tS0_iiE9localHeap+4], %r7;
	bra.uni 	$L__BB1_9;
$L__BB1_5:
	shl.b32 	%r39, %r6, 3;
	mov.u32 	%r40, _ZZ19findKSmallestKernelP6pair_tS0_iiE9localHeap;
	add.s32 	%r41, %r40, %r39;
	st.shared.f32 	[%r41], %f1;
	st.shared.u32 	[%r41+4], %r7;
	setp.lt.s32 	%p6, %r6, 1;
	@%p6 bra 	$L__BB1_9;
	mov.u32 	%r63, %r6;
$L__BB1_7:
	add.s32 	%r42, %r63, -1;
	shr.u32 	%r43, %r42, 31;
	add.s32 	%r44, %r42, %r43;
	shr.s32 	%r9, %r44, 1;
	shl.b32 	%r45, %r9, 3;
	add.s32 	%r10, %r40, %r45;
	ld.shared.f32 	%f2, [%r10];
	shl.b32 	%r47, %r63, 3;
	add.s32 	%r11, %r40, %r47;
	ld.shared.f32 	%f3, [%r11];
	setp.geu.f32 	%p7, %f2, %f3;
	@%p7 bra 	$L__BB1_9;
	ld.shared.u32 	%r48, [%r10+4];
	ld.shared.u32 	%r49, [%r11+4];
	st.shared.f32 	[%r10], %f3;
	st.shared.u32 	[%r10+4], %r49;
	st.shared.f32 	[%r11], %f2;
	st.shared.u32 	[%r11+4], %r48;
	setp.gt.s32 	%p8, %r63, 2;
	mov.u32 	%r63, %r9;
	@%p8 bra 	$L__BB1_7;
$L__BB1_9:
	add.s32 	%r64, %r6, 1;
	bra.uni 	$L__BB1_13;
$L__BB1_10:
	mul.wide.s32 	%rd6, %r61, 8;
	add.s64 	%rd3, %rd1, %rd6;
	ld.global.f32 	%f4, [%rd3];
	ld.shared.f32 	%f17, [_ZZ19findKSmallestKernelP6pair_tS0_iiE9localHeap];
	setp.geu.f32 	%p3, %f4, %f17;
	mov.u32 	%r64, %r6;
	@%p3 bra 	$L__BB1_13;
	setp.eq.s32 	%p4, %r6, 0;
	mov.b32 	%r64, 0;
	@%p4 bra 	$L__BB1_13;
	ld.global.u32 	%r37, [%rd3+4];
	st.shared.f32 	[_ZZ19findKSmallestKernelP6pair_tS0_iiE9localHeap], %f4;
	mov.u32 	%r38, _ZZ19findKSmallestKernelP6pair_tS0_iiE9localHeap;
	st.shared.u32 	[_ZZ19findKSmallestKernelP6pair_tS0_iiE9localHeap+4], %r37;
	cvt.u64.u32 	%rd7, %r38;
	cvta.shared.u64 	%rd8, %rd7;
	{ // callseq 0, 0
	.param .b64 param0;
	st.param.b64 	[param0], %rd8;
	.param .b32 param1;
	st.param.b32 	[param1], %r6;
	.param .b32 param2;
	st.param.b32 	[param2], 0;
	call.uni 
	_Z10maxHeapifyP6pair_tii, 
	(
	param0, 
	param1, 
	param2
	);
	} // callseq 0
	mov.u32 	%r64, %r6;
$L__BB1_13:
	add.s32 	%r61, %r61, %r4;
	setp.lt.s32 	%p9, %r61, %r30;
	@%p9 bra 	$L__BB1_2;
$L__BB1_14:
	bar.sync 	0;
	setp.ne.s32 	%p10, %r2, 0;
	setp.lt.s32 	%p11, %r64, 1;
	or.pred  	%p12, %p10, %p11;
	@%p12 bra 	$L__BB1_32;
	setp.eq.s32 	%p13, %r31, 0;
	@%p13 bra 	$L__BB1_32;
	and.b32  	%r16, %r64, 3;
	setp.lt.u32 	%p14, %r64, 4;
	mov.b32 	%r68, 0;
	@%p14 bra 	$L__BB1_27;
	and.b32  	%r68, %r64, 2147483644;
	mov.u32 	%r52, _ZZ19findKSmallestKernelP6pair_tS0_iiE9localHeap;
	add.s32 	%r66, %r52, 16;
	neg.s32 	%r67, %r68;
$L__BB1_18:
	ld.global.f32 	%f20, [%rd2];
	ld.shared.f32 	%f6, [%r66+-16];
	setp.leu.f32 	%p15, %f20, %f6;
	@%p15 bra 	$L__BB1_20;
	ld.shared.u32 	%r53, [%r66+-12];
	st.global.f32 	[%rd2], %f6;
	st.global.u32 	[%rd2+4], %r53;
	{ // callseq 1, 0
	.param .b64 param0;
	st.param.b64 	[param0], %rd4;
	.param .b32 param1;
	st.param.b32 	[param1], %r31;
	.param .b32 param2;
	st.param.b32 	[param2], 0;
	call.uni 
	_Z10maxHeapifyP6pair_tii, 
	(
	param0, 
	param1, 
	param2
	);
	} // callseq 1
	ld.global.f32 	%f20, [%rd2];
$L__BB1_20:
	ld.shared.f32 	%f9, [%r66+-8];
	setp.leu.f32 	%p16, %f20, %f9;
	@%p16 bra 	$L__BB1_22;
	ld.shared.u32 	%r54, [%r66+-4];
	st.global.f32 	[%rd2], %f9;
	st.global.u32 	[%rd2+4], %r54;
	{ // callseq 2, 0
	.param .b64 param0;
	st.param.b64 	[param0], %rd4;
	.param .b32 param1;
	st.param.b32 	[param1], %r31;
	.param .b32 param2;
	st.param.b32 	[param2], 0;
	call.uni 
	_Z10maxHeapifyP6pair_tii, 
	(
	param0, 
	param1, 
	param2
	);
	} // callseq 2
	ld.global.f32 	%f20, [%rd2];
$L__BB1_22:
	ld.shared.f32 	%f12, [%r66];
	setp.leu.f32 	%p17, %f20, %f12;
	@%p17 bra 	$L__BB1_24;
	ld.shared.u32 	%r55, [%r66+4];
	st.global.f32 	[%rd2], %f12;
	st.global.u32 	[%rd2+4], %r55;
	{ // callseq 3, 0
	.param .b64 param0;
	st.param.b64 	[param0], %rd4;
	.param .b32 param1;
	st.param.b32 	[param1], %r31;
	.param .b32 param2;
	st.param.b32 	[param2], 0;
	call.uni 
	_Z10maxHeapifyP6pair_tii, 
	(
	param0, 
	param1, 
	param2
	);
	} // callseq 3
	ld.global.f32 	%f20, [%rd2];
$L__BB1_24:
	ld.shared.f32 	%f15, [%r66+8];
	setp.leu.f32 	%p18, %f20, %f15;
	@%p18 bra 	$L__BB1_26;
	ld.shared.u32 	%r56, [%r66+12];
	st.global.f32 	[%rd2], %f15;
	st.global.u32 	[%rd2+4], %r56;
	{ // callseq 4, 0
	.param .b64 param0;
	st.param.b64 	[param0], %rd4;
	.param .b32 param1;
	st.param.b32 	[param1], %r31;
	.param .b32 param2;
	st.param.b32 	[param2], 0;
	call.uni 
	_Z10maxHeapifyP6pair_tii, 
	(
	param0, 
	param1, 
	param2
	);
	} // callseq 4
$L__BB1_26:
	add.s32 	%r67, %r67, 4;
	add.s32 	%r66, %r66, 32;
	setp.ne.s32 	%p19, %r67, 0;
	@%p19 bra 	$L__BB1_18;
$L__BB1_27:
	setp.eq.s32 	%p20, %r16, 0;
	@%p20 bra 	$L__BB1_32;
	shl.b32 	%r57, %r68, 3;
	mov.u32 	%r58, _ZZ19findKSmallestKernelP6pair_tS0_iiE9localHeap;
	add.s32 	%r59, %r57, %r58;
	add.s32 	%r70, %r59, 4;
	neg.s32 	%r69, %r16;
$L__BB1_29:
	.pragma "nounroll";
	ld.global.f32 	%f18, [%rd2];
	ld.shared.f32 	%f16, [%r70+-4];
	setp.leu.f32 	%p21, %f18, %f16;
	@%p21 bra 	$L__BB1_31;
	ld.shared.u32 	%r60, [%r70];
	st.global.f32 	[%rd2], %f16;
	st.global.u32 	[%rd2+4], %r60;
	{ // callseq 5, 0
	.param .b64 param0;
	st.param.b64 	[param0], %rd4;
	.param .b32 param1;
	st.param.b32 	[param1], %r31;
	.param .b32 param2;
	st.param.b32 	[param2], 0;
	call.uni 
	_Z10maxHeapifyP6pair_tii, 
	(
	param0, 
	param1, 
	param2
	);
	} // callseq 5
$L__BB1_31:
	add.s32 	%r70, %r70, 8;
	add.s32 	%r69, %r69, 1;
	setp.ne.s32 	%p22, %r69, 0;
	@%p22 bra 	$L__BB1_29;
$L__BB1_32:
	ret;

}


// ===== COMPILED SASS (sm_100) =====

	.target	sm_100

	.elftype	@"ET_EXEC"


//--------------------- .note.nv.tkinfo           --------------------------
	.section	.note.nv.tkinfo,"",@"SHT_NOTE"
	.sectionflags	@"SHF_NOTE_NV_TKINFO"
	.tkinfo
        /*0018*/ 	.word	0x00000002
        /*0030*/ 	.string	""
        /*0030*/ 	.string	"ptxas"
        /*0030*/ 	.string	"Cuda compilation tools, release 13.0, V13.0.88"
        /*0030*/ 	.string	"Build cuda_13.0.r13.0/compiler.36424714_0"
        /*0030*/ 	.string	"-arch sm_100 -m 64 "



//--------------------- .note.nv.cuinfo           --------------------------
	.section	.note.nv.cuinfo,"",@"SHT_NOTE"
	.sectionflags	@"SHF_NOTE_NV_CUINFO"
        /*0018*/ 	.short	0x0002
        /*001a*/ 	.short	0x0064
        /*001c*/ 	.short	0x0082
	.zero		2


//--------------------- .nv.info                  --------------------------
	.section	.nv.info,"",@"SHT_CUDA_INFO"
	.align	4


	//----- nvinfo : EIATTR_REGCOUNT
	.align		4
        /*0000*/ 	.byte	0x04, 0x2f
        /*0002*/ 	.short	(.L_1 - .L_0)
	.align		4
.L_0:
        /*0004*/ 	.word	index@(_Z19findKSmallestKernelP6pair_tS0_ii)
        /*0008*/ 	.word	0x0000001c


	//----- nvinfo : EIATTR_FRAME_SIZE
	.align		4
.L_1:
        /*000c*/ 	.byte	0x04, 0x11
        /*000e*/ 	.short	(.L_3 - .L_2)
	.align		4
.L_2:
        /*0010*/ 	.word	index@($_Z19findKSmallestKernelP6pair_tS0_ii$_Z10maxHeapifyP6pair_tii)
        /*0014*/ 	.word	0x00000000


	//----- nvinfo : EIATTR_FRAME_SIZE
	.align		4
.L_3:
        /*0018*/ 	.byte	0x04, 0x11
        /*001a*/ 	.short	(.L_5 - .L_4)
	.align		4
.L_4:
        /*001c*/ 	.word	index@(_Z19findKSmallestKernelP6pair_tS0_ii)
        /*0020*/ 	.word	0x00000000


	//----- nvinfo : EIATTR_MIN_STACK_SIZE
	.align		4
.L_5:
        /*0024*/ 	.byte	0x04, 0x12
        /*0026*/ 	.short	(.L_7 - .L_6)
	.align		4
.L_6:
        /*0028*/ 	.word	index@(_Z19findKSmallestKernelP6pair_tS0_ii)
        /*002c*/ 	.word	0x00000000
.L_7:


//--------------------- .nv.compat                --------------------------
	.section	.nv.compat,"",@"SHT_CUDA_COMPAT_INFO"
	.align	4
        /*0000*/ 	.byte	0x02, 0x09, 0x00, 0x00, 0x02, 0x02, 0x01, 0x00, 0x02, 0x05, 0x05, 0x00, 0x03, 0x07, 0x01, 0x01
        /*0010*/ 	.byte	0x02, 0x03, 0x00, 0x00, 0x02, 0x06, 0x01, 0x00, 0x04, 0x0b, 0x08, 0x00, 0x09, 0x00, 0x00, 0x00
        /*0020*/ 	.byte	0x00, 0x00, 0x00, 0x00


//--------------------- .nv.info._Z19findKSmallestKernelP6pair_tS0_ii --------------------------
	.section	.nv.info._Z19findKSmallestKernelP6pair_tS0_ii,"",@"SHT_CUDA_INFO"
	.sectionflags	@""
	.align	4


	//----- nvinfo : EIATTR_CUDA_API_VERSION
	.align		4
        /*0000*/ 	.byte	0x04, 0x37
        /*0002*/ 	.short	(.L_9 - .L_8)
.L_8:
        /*0004*/ 	.word	0x00000082


	//----- nvinfo : EIATTR_KPARAM_INFO
	.align		4
.L_9:
        /*0008*/ 	.byte	0x04, 0x17
        /*000a*/ 	.short	(.L_11 - .L_10)
.L_10:
        /*000c*/ 	.word	0x00000000
        /*0010*/ 	.short	0x0003
        /*0012*/ 	.short	0x0014
        /*0014*/ 	.byte	0x00, 0xf0, 0x11, 0x00


	//----- nvinfo : EIATTR_KPARAM_INFO
	.align		4
.L_11:
        /*0018*/ 	.byte	0x04, 0x17
        /*001a*/ 	.short	(.L_13 - .L_12)
.L_12:
        /*001c*/ 	.word	0x00000000
        /*0020*/ 	.short	0x0002
        /*0022*/ 	.short	0x0010
        /*0024*/ 	.byte	0x00, 0xf0, 0x11, 0x00


	//----- nvinfo : EIATTR_KPARAM_INFO
	.align		4
.L_13:
        /*0028*/ 	.byte	0x04, 0x17
        /*002a*/ 	.short	(.L_15 - .L_14)
.L_14:
        /*002c*/ 	.word	0x00000000
        /*0030*/ 	.short	0x0001
        /*0032*/ 	.short	0x0008
        /*0034*/ 	.byte	0x00, 0xf5, 0x21, 0x00


	//----- nvinfo : EIATTR_KPARAM_INFO
	.align		4
.L_15:
        /*0038*/ 	.byte	0x04, 0x17
        /*003a*/ 	.short	(.L_17 - .L_16)
.L_16:
        /*003c*/ 	.word	0x00000000
        /*0040*/ 	.short	0x0000
        /*0042*/ 	.short	0x0000
        /*0044*/ 	.byte	0x00, 0xf5, 0x21, 0x00


	//----- nvinfo : EIATTR_SPARSE_MMA_MASK
	.align		4
.L_17:
        /*0048*/ 	.byte	0x03, 0x50
        /*004a*/ 	.short	0x0000


	//----- nvinfo : EIATTR_MAXREG_COUNT
	.align		4
        /*004c*/ 	.byte	0x03, 0x1b
        /*004e*/ 	.short	0x00ff


	//----- nvinfo : EIATTR_NUM_BARRIERS
	.align		4
        /*0050*/ 	.byte	0x02, 0x4c
        /*0052*/ 	.byte	0x01
	.zero		1


	//----- nvinfo : EIATTR_MERCURY_ISA_VERSION
	.align		4
        /*0054*/ 	.byte	0x03, 0x5f
        /*0056*/ 	.short	0x0101


	//----- nvinfo : EIATTR_VRC_CTA_INIT_COUNT
	.align		4
        /*0058*/ 	.byte	0x02, 0x4a
	.zero		1
	.zero		1


	//----- nvinfo : EIATTR_EXIT_INSTR_OFFSETS
	.align		4
        /*005c*/ 	.byte	0x04, 0x1c
        /*005e*/ 	.short	(.L_19 - .L_18)


	//   ....[0]....
.L_18:
        /*0060*/ 	.word	0x00000570


	//   ....[1]....
        /*0064*/ 	.word	0x000005a0


	//   ....[2]....
        /*0068*/ 	.word	0x00000b00


	//   ....[3]....
        /*006c*/ 	.word	0x00000cc0


	//----- nvinfo : EIATTR_CRS_STACK_SIZE
	.align		4
.L_19:
        /*0070*/ 	.byte	0x04, 0x1e
        /*0072*/ 	.short	(.L_21 - .L_20)
.L_20:
        /*0074*/ 	.word	0x00000000


	//----- nvinfo : EIATTR_CBANK_PARAM_SIZE
	.align		4
.L_21:
        /*0078*/ 	.byte	0x03, 0x19
        /*007a*/ 	.short	0x0018


	//----- nvinfo : EIATTR_PARAM_CBANK
	.align		4
        /*007c*/ 	.byte	0x04, 0x0a
        /*007e*/ 	.short	(.L_23 - .L_22)
	.align		4
.L_22:
        /*0080*/ 	.word	index@(.nv.constant0._Z19findKSmallestKernelP6pair_tS0_ii)
        /*0084*/ 	.short	0x0380
        /*0086*/ 	.short	0x0018


	//----- nvinfo : EIATTR_SW_WAR
	.align		4
.L_23:
        /*0088*/ 	.byte	0x04, 0x36
        /*008a*/ 	.short	(.L_25 - .L_24)
.L_24:
        /*008c*/ 	.word	0x00000008
.L_25:


//--------------------- .nv.callgraph             --------------------------
	.section	.nv.callgraph,"",@"SHT_CUDA_CALLGRAPH"
	.align	4
	.sectionentsize	8
	.align		4
        /*0000*/ 	.word	0x00000000
	.align		4
        /*0004*/ 	.word	0xffffffff
	.align		4
        /*0008*/ 	.word	0x00000000
	.align		4
        /*000c*/ 	.word	0xfffffffe
	.align		4
        /*0010*/ 	.word	0x00000000
	.align		4
        /*0014*/ 	.word	0xfffffffd
	.align		4
        /*0018*/ 	.word	0x00000000
	.align		4
        /*001c*/ 	.word	0xfffffffc


//--------------------- .text._Z19findKSmallestKernelP6pair_tS0_ii --------------------------
	.section	.text._Z19findKSmallestKernelP6pair_tS0_ii,"ax",@progbits
	.align	128
        .global         _Z19findKSmallestKernelP6pair_tS0_ii
        .type           _Z19findKSmallestKernelP6pair_tS0_ii,@function
        .size           _Z19findKSmallestKernelP6pair_tS0_ii,(.L_x_28 - _Z19findKSmallestKernelP6pair_tS0_ii)
        .other          _Z19findKSmallestKernelP6pair_tS0_ii,@"STO_CUDA_ENTRY STV_DEFAULT"
_Z19findKSmallestKernelP6pair_tS0_ii:
.text._Z19findKSmallestKernelP6pair_tS0_ii:
[----:B------:R-:W-:Y:S01]  /*0000*/  LDC R1, c[0x0][0x37c] ;  /* 0x0000df00ff017b82 */ /* 0x000fe20000000800 */
[----:B------:R-:W0:Y:S07]  /*0010*/  S2R R2, SR_TID.X ;  /* 0x0000000000027919 */ /* 0x000e2e0000002100 */
[----:B------:R-:W0:Y:S01]  /*0020*/  S2UR UR4, SR_CTAID.X ;  /* 0x00000000000479c3 */ /* 0x000e220000002500 */
[----:B------:R-:W1:Y:S01]  /*0030*/  LDCU UR5, c[0x0][0x390] ;  /* 0x00007200ff0577ac */ /* 0x000e620008000800 */
[----:B------:R-:W-:Y:S01]  /*0040*/  BSSY.RECONVERGENT B0, `(.L_x_0) ;  /* 0x000004f000007945 */ /* 0x000fe20003800200 */
[----:B------:R-:W-:Y:S01]  /*0050*/  IMAD.MOV.U32 R4, RZ, RZ, RZ ;  /* 0x000000ffff047224 */ /* 0x000fe200078e00ff */
[----:B------:R-:W2:Y:S04]  /*0060*/  LDCU.64 UR8, c[0x0][0x358] ;  /* 0x00006b00ff0877ac */ /* 0x000ea80008000a00 */
[----:B------:R-:W0:Y:S02]  /*0070*/  LDC R5, c[0x0][0x360] ;  /* 0x0000d800ff057b82 */ /* 0x000e240000000800 */
[----:B0-----:R-:W-:Y:S01]  /*0080*/  IMAD R3, R5, UR4, R2 ;  /* 0x0000000405037c24 */ /* 0x001fe2000f8e0202 */
[----:B------:R-:W-:-:S04]  /*0090*/  UMOV UR4, URZ ;  /* 0x000000ff00047c82 */ /* 0x000fc80008000000 */
[----:B-1----:R-:W-:-:S13]  /*00a0*/  ISETP.GE.AND P0, PT, R3, UR5, PT ;  /* 0x0000000503007c0c */ /* 0x002fda000bf06270 */
[----:B--2---:R-:W-:Y:S05]  /*00b0*/  @P0 BRA `(.L_x_1) ;  /* 0x00000004001c0947 */ /* 0x004fea0003800000 */
[----:B------:R-:W0:Y:S01]  /*00c0*/  LDCU UR5, c[0x0][0x370] ;  /* 0x00006e00ff0577ac */ /* 0x000e220008000800 */
[----:B------:R-:W-:Y:S02]  /*00d0*/  IMAD.MOV.U32 R4, RZ, RZ, RZ ;  /* 0x000000ffff047224 */ /* 0x000fe400078e00ff */
[----:B0-----:R-:W-:-:S07]  /*00e0*/  IMAD R16, R5, UR5, RZ ;  /* 0x0000000505107c24 */ /* 0x001fce000f8e02ff */
.L_x_8:
[----:B0-----:R-:W0:Y:S01]  /*00f0*/  LDCU UR5, c[0x0][0x394] ;  /* 0x00007280ff0577ac */ /* 0x001e220008000800 */
[----:B------:R-:W-:Y:S01]  /*0100*/  BSSY.RECONVERGENT B1, `(.L_x_2) ;  /* 0x000003e000017945 */ /* 0x000fe20003800200 */
[----:B-1----:R-:W-:Y:S01]  /*0110*/  IMAD.MOV.U32 R0, RZ, RZ, R4 ;  /* 0x000000ffff007224 */ /* 0x002fe200078e0004 */
[----:B0-----:R-:W-:-:S13]  /*0120*/  ISETP.GE.AND P0, PT, R4, UR5, PT ;  /* 0x0000000504007c0c */ /* 0x001fda000bf06270 */
[----:B--2---:R-:W-:Y:S05]  /*0130*/  @P0 BRA `(.L_x_3) ;  /* 0x0000000000900947 */ /* 0x004fea0003800000 */
[----:B------:R-:W0:Y:S02]  /*0140*/  LDC.64 R6, c[0x0][0x380] ;  /* 0x0000e000ff067b82 */ /* 0x000e240000000a00 */
[----:B0-----:R-:W-:-:S05]  /*0150*/  IMAD.WIDE R6, R3, 0x8, R6 ;  /* 0x0000000803067825 */ /* 0x001fca00078e0206 */
[----:B------:R-:W2:Y:S04]  /*0160*/  LDG.E R8, desc[UR8][R6.64] ;  /* 0x0000000806087981 */ /* 0x000ea8000c1e1900 */
[----:B------:R-:W2:Y:S01]  /*0170*/  LDG.E R9, desc[UR8][R6.64+0x4] ;  /* 0x0000040806097981 */ /* 0x000ea2000c1e1900 */
[----:B------:R-:W-:Y:S01]  /*0180*/  ISETP.NE.AND P0, PT, R4, RZ, PT ;  /* 0x000000ff0400720c */ /* 0x000fe20003f05270 */
[----:B------:R-:W-:-:S12]  /*0190*/  BSSY.RECONVERGENT B2, `(.L_x_4) ;  /* 0x000001c000027945 */ /* 0x000fd80003800200 */
[----:B------:R-:W0:Y:S01]  /*01a0*/  @!P0 S2R R5, SR_CgaCtaId ;  /* 0x0000000000058919 */ /* 0x000e220000008800 */
[----:B------:R-:W-:-:S04]  /*01b0*/  @!P0 MOV R0, 0x400 ;  /* 0x0000040000008802 */ /* 0x000fc80000000f00 */
[----:B0-----:R-:W-:-:S05]  /*01c0*/  @!P0 LEA R0, R5, R0, 0x18 ;  /* 0x0000000005008211 */ /* 0x001fca00078ec0ff */
[----:B--2---:R0:W-:Y:S01]  /*01d0*/  @!P0 STS.64 [R0], R8 ;  /* 0x0000000800008388 */ /* 0x0041e20000000a00 */
[----:B------:R-:W-:Y:S05]  /*01e0*/  @!P0 BRA `(.L_x_5) ;  /* 0x0000000000588947 */ /* 0x000fea0003800000 */
[----:B------:R-:W1:Y:S01]  /*01f0*/  S2R R5, SR_CgaCtaId ;  /* 0x0000000000057919 */ /* 0x000e620000008800 */
[----:B0-----:R-:W-:Y:S02]  /*0200*/  MOV R0, 0x400 ;  /* 0x0000040000007802 */ /* 0x001fe40000000f00 */
[----:B------:R-:W-:Y:S02]  /*0210*/  ISETP.GE.AND P0, PT, R4, 0x1, PT ;  /* 0x000000010400780c */ /* 0x000fe40003f06270 */
[----:B-1----:R-:W-:-:S05]  /*0220*/  LEA R13, R5, R0, 0x18 ;  /* 0x00000000050d7211 */ /* 0x002fca00078ec0ff */
[----:B------:R-:W-:-:S05]  /*0230*/  IMAD R0, R4, 0x8, R13 ;  /* 0x0000000804007824 */ /* 0x000fca00078e020d */
[----:B------:R1:W-:Y:S01]  /*0240*/  STS.64 [R0], R8 ;  /* 0x0000000800007388 */ /* 0x0003e20000000a00 */
[----:B------:R-:W-:Y:S05]  /*0250*/  @!P0 BRA `(.L_x_5) ;  /* 0x00000000003c8947 */ /* 0x000fea0003800000 */
[----:B-1----:R-:W-:-:S07]  /*0260*/  IMAD.MOV.U32 R0, RZ, RZ, R4 ;  /* 0x000000ffff007224 */ /* 0x002fce00078e0004 */
.L_x_6:
[C---:B------:R-:W-:Y:S02]  /*0270*/  VIADD R5, R0.reuse, 0xffffffff ;  /* 0xffffffff00057836 */ /* 0x040fe40000000000 */
[----:B--2---:R-:W-:-:S03]  /*0280*/  IMAD R7, R0, 0x8, R13 ;  /* 0x0000000800077824 */ /* 0x004fc600078e020d */
[----:B------:R-:W-:Y:S02]  /*0290*/  LEA.HI R5, R5, R5, RZ, 0x1 ;  /* 0x0000000505057211 */ /* 0x000fe400078f08ff */
[----:B------:R-:W-:Y:S02]  /*02a0*/  LDS.64 R10, [R7] ;  /* 0x00000000070a7984 */ /* 0x000fe40000000a00 */
[----:B------:R-:W-:-:S05]  /*02b0*/  SHF.R.S32.HI R5, RZ, 0x1, R5 ;  /* 0x00000001ff057819 */ /* 0x000fca0000011405 */
[----:B------:R-:W-:-:S05]  /*02c0*/  IMAD R6, R5, 0x8, R13 ;  /* 0x0000000805067824 */ /* 0x000fca00078e020d */
[----:B------:R-:W0:Y:S02]  /*02d0*/  LDS.64 R8, [R6] ;  /* 0x0000000006087984 */ /* 0x000e240000000a00 */
[----:B0-----:R-:W-:-:S13]  /*02e0*/  FSETP.GEU.AND P0, PT, R8, R10, PT ;  /* 0x0000000a0800720b */ /* 0x001fda0003f0e000 */
[----:B------:R-:W-:Y:S05]  /*02f0*/  @P0 BRA `(.L_x_5) ;  /* 0x0000000000140947 */ /* 0x000fea0003800000 */
[----:B------:R2:W-:Y:S01]  /*0300*/  STS.64 [R6], R10 ;  /* 0x0000000a06007388 */ /* 0x0005e20000000a00 */
[----:B------:R-:W-:Y:S01]  /*0310*/  ISETP.GT.AND P0, PT, R0, 0x2, PT ;  /* 0x000000020000780c */ /* 0x000fe20003f04270 */
[----:B------:R-:W-:Y:S02]  /*0320*/  IMAD.MOV.U32 R0, RZ, RZ, R5 ;  /* 0x000000ffff007224 */ /* 0x000fe400078e0005 */
[----:B------:R2:W-:Y:S10]  /*0330*/  STS.64 [R7], R8 ;  /* 0x0000000807007388 */ /* 0x0005f40000000a00 */
[----:B------:R-:W-:Y:S05]  /*0340*/  @P0 BRA `(.L_x_6) ;  /* 0xfffffffc00c80947 */ /* 0x000fea000383ffff */
.L_x_5:
[----:B------:R-:W-:Y:S05]  /*0350*/  BSYNC.RECONVERGENT B2 ;  /* 0x0000000000027941 */ /* 0x000fea0003800200 */
.L_x_4:
[----:B------:R-:W-:Y:S01]  /*0360*/  VIADD R4, R4, 0x1 ;  /* 0x0000000104047836 */ /* 0x000fe20000000000 */
[----:B------:R-:W-:Y:S06]  /*0370*/  BRA `(.L_x_7) ;  /* 0x0000000000587947 */ /* 0x000fec0003800000 */
.L_x_3:
[----:B------:R-:W0:Y:S02]  /*0380*/  LDC.64 R6, c[0x0][0x380] ;  /* 0x0000e000ff067b82 */ /* 0x000e240000000a00 */
[----:B0-----:R-:W-:-:S05]  /*0390*/  IMAD.WIDE R6, R3, 0x8, R6 ;  /* 0x0000000803067825 */ /* 0x001fca00078e0206 */
[----:B------:R-:W2:Y:S01]  /*03a0*/  LDG.E R10, desc[UR8][R6.64] ;  /* 0x00000008060a7981 */ /* 0x000ea2000c1e1900 */
[----:B------:R-:W-:Y:S01]  /*03b0*/  MOV R5, 0x400 ;  /* 0x0000040000057802 */ /* 0x000fe20000000f00 */
[----:B------:R-:W0:Y:S03]  /*03c0*/  S2R R8, SR_CgaCtaId ;  /* 0x0000000000087919 */ /* 0x000e260000008800 */
[----:B0-----:R-:W-:-:S05]  /*03d0*/  LEA R13, R8, R5, 0x18 ;  /* 0x00000005080d7211 */ /* 0x001fca00078ec0ff */
[----:B------:R-:W2:Y:S02]  /*03e0*/  LDS R5, [R13] ;  /* 0x000000000d057984 */ /* 0x000ea40000000800 */
[----:B--2---:R-:W-:-:S13]  /*03f0*/  FSETP.GEU.AND P0, PT, R10, R5, PT ;  /* 0x000000050a00720b */ /* 0x004fda0003f0e000 */
[----:B------:R-:W-:Y:S05]  /*0400*/  @P0 BRA `(.L_x_7) ;  /* 0x0000000000340947 */ /* 0x000fea0003800000 */
[----:B------:R-:W-:Y:S01]  /*0410*/  ISETP.NE.AND P0, PT, R4, RZ, PT ;  /* 0x000000ff0400720c */ /* 0x000fe20003f05270 */
[----:B------:R-:W-:-:S12]  /*0420*/  IMAD.MOV.U32 R4, RZ, RZ, RZ ;  /* 0x000000ffff047224 */ /* 0x000fd800078e00ff */
[----:B------:R-:W-:Y:S05]  /*0430*/  @!P0 BRA `(.L_x_7) ;  /* 0x0000000000288947 */ /* 0x000fea0003800000 */
[----:B------:R-:W2:Y:S01]  /*0440*/  LDG.E R11, desc[UR8][R6.64+0x4] ;  /* 0x00000408060b7981 */ /* 0x000ea2000c1e1900 */
[----:B------:R-:W-:Y:S01]  /*0450*/  MOV R12, 0x4d0 ;  /* 0x000004d0000c7802 */ /* 0x000fe20000000f00 */
[----:B------:R-:W0:Y:S01]  /*0460*/  S2R R8, SR_SWINHI ;  /* 0x0000000000087919 */ /* 0x000e220000002f00 */
[----:B------:R-:W-:Y:S02]  /*0470*/  MOV R4, R13 ;  /* 0x0000000d00047202 */ /* 0x000fe40000000f00 */
[----:B0-----:R-:W-:-:S03]  /*0480*/  MOV R5, R8 ;  /* 0x0000000800057202 */ /* 0x001fc60000000f00 */
[----:B------:R-:W-:Y:S02]  /*0490*/  IMAD.MOV.U32 R8, RZ, RZ, R4 ;  /* 0x000000ffff087224 */ /* 0x000fe400078e0004 */
[----:B------:R-:W-:Y:S01]  /*04a0*/  IMAD.MOV.U32 R9, RZ, RZ, R5 ;  /* 0x000000ffff097224 */ /* 0x000fe200078e0005 */
[----:B--2---:R0:W-:Y:S06]  /*04b0*/  STS.64 [R13], R10 ;  /* 0x0000000a0d007388 */ /* 0x0041ec0000000a00 */
[----:B0-----:R-:W-:Y:S05]  /*04c0*/  CALL.REL.NOINC `($_Z19findKSmallestKernelP6pair_tS0_ii$_Z10maxHeapifyP6pair_tii) ;  /* 0x0000000800007944 */ /* 0x001fea0003c00000 */
[----:B------:R-:W-:-:S07]  /*04d0*/  IMAD.MOV.U32 R4, RZ, RZ, R0 ;  /* 0x000000ffff047224 */ /* 0x000fce00078e0000 */
.L_x_7:
[----:B------:R-:W-:Y:S05]  /*04e0*/  BSYNC.RECONVERGENT B1 ;  /* 0x0000000000017941 */ /* 0x000fea0003800200 */
.L_x_2:
[----:B------:R-:W3:Y:S01]  /*04f0*/  LDCU UR5, c[0x0][0x390] ;  /* 0x00007200ff0577ac */ /* 0x000ee20008000800 */
[----:B------:R-:W-:-:S05]  /*0500*/  IMAD.IADD R3, R16, 0x1, R3 ;  /* 0x0000000110037824 */ /* 0x000fca00078e0203 */
[----:B---3--:R-:W-:-:S13]  /*0510*/  ISETP.GE.AND P0, PT, R3, UR5, PT ;  /* 0x0000000503007c0c */ /* 0x008fda000bf06270 */
[----:B------:R-:W-:Y:S05]  /*0520*/  @!P0 BRA `(.L_x_8) ;  /* 0xfffffff800f08947 */ /* 0x000fea000383ffff */
.L_x_1:
[----:B------:R-:W-:Y:S05]  /*0530*/  BSYNC.RECONVERGENT B0 ;  /* 0x0000000000007941 */ /* 0x000fea0003800200 */
.L_x_0:
[----:B------:R-:W-:Y:S01]  /*0540*/  BAR.SYNC.DEFER_BLOCKING 0x0 ;  /* 0x0000000000007b1d */ /* 0x000fe20000010000 */
[----:B------:R-:W-:-:S04]  /*0550*/  ISETP.GE.AND P0, PT, R4, 0x1, PT ;  /* 0x000000010400780c */ /* 0x000fc80003f06270 */
[----:B------:R-:W-:-:S13]  /*0560*/  ISETP.NE.OR P0, PT, R2, RZ, !P0 ;  /* 0x000000ff0200720c */ /* 0x000fda0004705670 */
[----:B------:R-:W-:Y:S05]  /*0570*/  @P0 EXIT ;  /* 0x000000000000094d */ /* 0x000fea0003800000 */
[----:B------:R-:W3:Y:S02]  /*0580*/  LDCU UR5, c[0x0][0x394] ;  /* 0x00007280ff0577ac */ /* 0x000ee40008000800 */
[----:B---3--:R-:W-:-:S13]  /*0590*/  ISETP.NE.AND P0, PT, RZ, UR5, PT ;  /* 0x00000005ff007c0c */ /* 0x008fda000bf05270 */
[----:B------:R-:W-:Y:S05]  /*05a0*/  @!P0 EXIT ;  /* 0x000000000000894d */ /* 0x000fea0003800000 */
[C---:B------:R-:W-:Y:S01]  /*05b0*/  ISETP.GE.U32.AND P0, PT, R4.reuse, 0x4, PT ;  /* 0x000000040400780c */ /* 0x040fe20003f06070 */
[----:B------:R-:W-:Y:S01]  /*05c0*/  BSSY.RECONVERGENT B0, `(.L_x_9) ;  /* 0x0000052000007945 */ /* 0x000fe20003800200 */
[----:B------:R-:W-:Y:S01]  /*05d0*/  LOP3.LUT R16, R4, 0x3, RZ, 0xc0, !PT ;  /* 0x0000000304107812 */ /* 0x000fe200078ec0ff */
[----:B------:R-:W-:-:S10]  /*05e0*/  IMAD.MOV.U32 R17, RZ, RZ, RZ ;  /* 0x000000ffff117224 */ /* 0x000fd400078e00ff */
[----:B------:R-:W-:Y:S05]  /*05f0*/  @!P0 BRA `(.L_x_10) ;  /* 0x0000000400388947 */ /* 0x000fea0003800000 */
[----:B------:R-:W3:Y:S01]  /*0600*/  S2UR UR6, SR_CgaCtaId ;  /* 0x00000000000679c3 */ /* 0x000ee20000008800 */
[----:B------:R-:W-:Y:S01]  /*0610*/  UMOV UR5, 0x400 ;  /* 0x0000040000057882 */ /* 0x000fe20000000000 */
[----:B------:R-:W-:-:S05]  /*0620*/  LOP3.LUT R17, R4, 0x7ffffffc, RZ, 0xc0, !PT ;  /* 0x7ffffffc04117812 */ /* 0x000fca00078ec0ff */
[----:B------:R-:W-:Y:S01]  /*0630*/  IMAD.MOV R21, RZ, RZ, -R17 ;  /* 0x000000ffff157224 */ /* 0x000fe200078e0a11 */
[----:B---3--:R-:W-:-:S04]  /*0640*/  ULEA UR5, UR6, UR5, 0x18 ;  /* 0x0000000506057291 */ /* 0x008fc8000f8ec0ff */
[----:B------:R-:W-:-:S06]  /*0650*/  UIADD3 UR5, UPT, UPT, UR5, 0x10, URZ ;  /* 0x0000001005057890 */ /* 0x000fcc000fffe0ff */
[----:B------:R-:W-:-:S07]  /*0660*/  IMAD.U32 R20, RZ, RZ, UR5 ;  /* 0x00000005ff147e24 */ /* 0x000fce000f8e00ff */
.L_x_22:
[----:B--234-:R-:W3:Y:S01]  /*0670*/  LDC.64 R2, c[0x0][0x388] ;  /* 0x0000e200ff027b82 */ /* 0x01cee20000000a00 */
[----:B--2---:R-:W2:Y:S04]  /*0680*/  LDS.64 R6, [R20+-0x10] ;  /* 0xfffff00014067984 */ /* 0x004ea80000000a00 */
[----:B---3--:R-:W2:Y:S01]  /*0690*/  LDG.E R5, desc[UR8][R2.64] ;  /* 0x0000000802057981 */ /* 0x008ea2000c1e1900 */
[----:B------:R-:W-:Y:S01]  /*06a0*/  VIADD R21, R21, 0x4 ;  /* 0x0000000415157836 */ /* 0x000fe20000000000 */
[----:B------:R-:W-:Y:S04]  /*06b0*/  BSSY.RECONVERGENT B1, `(.L_x_11) ;  /* 0x0000010000017945 */ /* 0x000fe80003800200 */
[----:B------:R-:W-:-:S02]  /*06c0*/  ISETP.NE.AND P1, PT, R21, RZ, PT ;  /* 0x000000ff1500720c */ /* 0x000fc40003f25270 */
[----:B--2---:R-:W-:-:S13]  /*06d0*/  FSETP.GT.AND P0, PT, R5, R6, PT ;  /* 0x000000060500720b */ /* 0x004fda0003f04000 */
[----:B------:R-:W-:Y:S05]  /*06e0*/  @!P0 BRA `(.L_x_12) ;  /* 0x0000000000308947 */ /* 0x000fea0003800000 */
[----:B------:R2:W-:Y:S01]  /*06f0*/  STG.E desc[UR8][R2.64], R6 ;  /* 0x0000000602007986 */ /* 0x0005e2000c101908 */
[----:B------:R-:W0:Y:S01]  /*0700*/  LDCU.64 UR6, c[0x0][0x388] ;  /* 0x00007100ff0677ac */ /* 0x000e220008000a00 */
[----:B------:R-:W-:Y:S01]  /*0710*/  BSSY.RECONVERGENT B2, `(.L_x_13) ;  /* 0x0000008000027945 */ /* 0x000fe20003800200 */
[----:B------:R-:W-:Y:S01]  /*0720*/  MOV R12, 0x790 ;  /* 0x00000790000c7802 */ /* 0x000fe20000000f00 */
[----:B------:R2:W-:Y:S01]  /*0730*/  STG.E desc[UR8][R2.64+0x4], R7 ;  /* 0x0000040702007986 */ /* 0x0005e2000c101908 */
[----:B------:R-:W3:Y:S01]  /*0740*/  LDCU UR5, c[0x0][0x394] ;  /* 0x00007280ff0577ac */ /* 0x000ee20008000800 */
[----:B01----:R-:W-:Y:S02]  /*0750*/  IMAD.U32 R8, RZ, RZ, UR6 ;  /* 0x00000006ff087e24 */ /* 0x003fe4000f8e00ff */
[----:B------:R-:W-:Y:S02]  /*0760*/  IMAD.U32 R9, RZ, RZ, UR7 ;  /* 0x00000007ff097e24 */ /* 0x000fe4000f8e00ff */
[----:B--23--:R-:W-:-:S07]  /*0770*/  IMAD.U32 R0, RZ, RZ, UR5 ;  /* 0x00000005ff007e24 */ /* 0x00cfce000f8e00ff */
[----:B------:R-:W-:Y:S05]  /*0780*/  CALL.REL.NOINC `($_Z19findKSmallestKernelP6pair_tS0_ii$_Z10maxHeapifyP6pair_tii) ;  /* 0x0000000400507944 */ /* 0x000fea0003c00000 */
[----:B------:R-:W-:Y:S05]  /*0790*/  BSYNC.RECONVERGENT B2 ;  /* 0x0000000000027941 */ /* 0x000fea0003800200 */
.L_x_13:
[----:B------:R2:W5:Y:S02]  /*07a0*/  LDG.E R5, desc[UR8][R2.64] ;  /* 0x0000000802057981 */ /* 0x000564000c1e1900 */
.L_x_12:
[----:B------:R-:W-:Y:S05]  /*07b0*/  BSYNC.RECONVERGENT B1 ;  /* 0x0000000000017941 */ /* 0x000fea0003800200 */
.L_x_11:
[----:B------:R-:W3:Y:S01]  /*07c0*/  LDS.64 R6, [R20+-0x8] ;  /* 0xfffff80014067984 */ /* 0x000ee20000000a00 */
[----:B------:R-:W-:Y:S01]  /*07d0*/  BSSY.RECONVERGENT B1, `(.L_x_14) ;  /* 0x000000f000017945 */ /* 0x000fe20003800200 */
[----:B---3-5:R-:W-:-:S13]  /*07e0*/  FSETP.GT.AND P0, PT, R5, R6, PT ;  /* 0x000000060500720b */ /* 0x028fda0003f04000 */
[----:B------:R-:W-:Y:S05]  /*07f0*/  @!P0 BRA `(.L_x_15) ;  /* 0x0000000000308947 */ /* 0x000fea0003800000 */
[----:B------:R3:W-:Y:S01]  /*0800*/  STG.E desc[UR8][R2.64], R6 ;  /* 0x0000000602007986 */ /* 0x0007e2000c101908 */
[----:B------:R-:W0:Y:S01]  /*0810*/  LDCU.64 UR6, c[0x0][0x388] ;  /* 0x00007100ff0677ac */ /* 0x000e220008000a00 */
[----:B------:R-:W-:Y:S01]  /*0820*/  BSSY.RECONVERGENT B2, `(.L_x_16) ;  /* 0x0000008000027945 */ /* 0x000fe20003800200 */
[----:B------:R-:W-:Y:S01]  /*0830*/  MOV R12, 0x8a0 ;  /* 0x000008a0000c7802 */ /* 0x000fe20000000f00 */
[----:B------:R3:W-:Y:S01]  /*0840*/  STG.E desc[UR8][R2.64+0x4], R7 ;  /* 0x0000040702007986 */ /* 0x0007e2000c101908 */
[----:B------:R-:W4:Y:S01]  /*0850*/  LDCU UR5, c[0x0][0x394] ;  /* 0x00007280ff0577ac */ /* 0x000f220008000800 */
[----:B01----:R-:W-:Y:S02]  /*0860*/  IMAD.U32 R8, RZ, RZ, UR6 ;  /* 0x00000006ff087e24 */ /* 0x003fe4000f8e00ff */
[----:B------:R-:W-:Y:S02]  /*0870*/  IMAD.U32 R9, RZ, RZ, UR7 ;  /* 0x00000007ff097e24 */ /* 0x000fe4000f8e00ff */
[----:B---34-:R-:W-:-:S07]  /*0880*/  IMAD.U32 R0, RZ, RZ, UR5 ;  /* 0x00000005ff007e24 */ /* 0x018fce000f8e00ff */
[----:B--2---:R-:W-:Y:S05]  /*0890*/  CALL.REL.NOINC `($_Z19findKSmallestKernelP6pair_tS0_ii$_Z10maxHeapifyP6pair_tii) ;  /* 0x00000004000c7944 */ /* 0x004fea0003c00000 */
[----:B------:R-:W-:Y:S05]  /*08a0*/  BSYNC.RECONVERGENT B2 ;  /* 0x0000000000027941 */ /* 0x000fea0003800200 */
.L_x_16:
[----:B------:R3:W5:Y:S02]  /*08b0*/  LDG.E R5, desc[UR8][R2.64] ;  /* 0x0000000802057981 */ /* 0x000764000c1e1900 */
.L_x_15:
[----:B------:R-:W-:Y:S05]  /*08c0*/  BSYNC.RECONVERGENT B1 ;  /* 0x0000000000017941 */ /* 0x000fea0003800200 */
.L_x_14:
[----:B------:R-:W4:Y:S01]  /*08d0*/  LDS.64 R6, [R20] ;  /* 0x0000000014067984 */ /* 0x000f220000000a00 */
[----:B------:R-:W-:Y:S01]  /*08e0*/  BSSY.RECONVERGENT B1, `(.L_x_17) ;  /* 0x000000f000017945 */ /* 0x000fe20003800200 */
[----:B----45:R-:W-:-:S13]  /*08f0*/  FSETP.GT.AND P0, PT, R5, R6, PT ;  /* 0x000000060500720b */ /* 0x030fda0003f04000 */
[----:B------:R-:W-:Y:S05]  /*0900*/  @!P0 BRA `(.L_x_18) ;  /* 0x0000000000308947 */ /* 0x000fea0003800000 */
[----:B------:R4:W-:Y:S01]  /*0910*/  STG.E desc[UR8][R2.64], R6 ;  /* 0x0000000602007986 */ /* 0x0009e2000c101908 */
[----:B------:R-:W0:Y:S01]  /*0920*/  LDCU.64 UR6, c[0x0][0x388] ;  /* 0x00007100ff0677ac */ /* 0x000e220008000a00 */
[----:B------:R-:W-:Y:S01]  /*0930*/  BSSY.RECONVERGENT B2, `(.L_x_19) ;  /* 0x0000008000027945 */ /* 0x000fe20003800200 */
[----:B------:R-:W-:Y:S01]  /*0940*/  MOV R12, 0x9b0 ;  /* 0x000009b0000c7802 */ /* 0x000fe20000000f00 */
[----:B------:R4:W-:Y:S01]  /*0950*/  STG.E desc[UR8][R2.64+0x4], R7 ;  /* 0x0000040702007986 */ /* 0x0009e2000c101908 */
[----:B------:R-:W5:Y:S01]  /*0960*/  LDCU UR5, c[0x0][0x394] ;  /* 0x00007280ff0577ac */ /* 0x000f620008000800 */
[----:B01----:R-:W-:Y:S02]  /*0970*/  IMAD.U32 R8, RZ, RZ, UR6 ;  /* 0x00000006ff087e24 */ /* 0x003fe4000f8e00ff */
[----:B------:R-:W-:Y:S02]  /*0980*/  IMAD.U32 R9, RZ, RZ, UR7 ;  /* 0x00000007ff097e24 */ /* 0x000fe4000f8e00ff */
[----:B----45:R-:W-:-:S07]  /*0990*/  IMAD.U32 R0, RZ, RZ, UR5 ;  /* 0x00000005ff007e24 */ /* 0x030fce000f8e00ff */
[----:B--23--:R-:W-:Y:S05]  /*09a0*/  CALL.REL.NOINC `($_Z19findKSmallestKernelP6pair_tS0_ii$_Z10maxHeapifyP6pair_tii) ;  /* 0x0000000000c87944 */ /* 0x00cfea0003c00000 */
[----:B------:R-:W-:Y:S05]  /*09b0*/  BSYNC.RECONVERGENT B2 ;  /* 0x0000000000027941 */ /* 0x000fea0003800200 */
.L_x_19:
[----:B------:R4:W5:Y:S02]  /*09c0*/  LDG.E R5, desc[UR8][R2.64] ;  /* 0x0000000802057981 */ /* 0x000964000c1e1900 */
.L_x_18:
[----:B------:R-:W-:Y:S05]  /*09d0*/  BSYNC.RECONVERGENT B1 ;  /* 0x0000000000017941 */ /* 0x000fea0003800200 */
.L_x_17:
[----:B------:R-:W0:Y:S01]  /*09e0*/  LDS.64 R6, [R20+0x8] ;  /* 0x0000080014067984 */ /* 0x000e220000000a00 */
[----:B------:R-:W-:Y:S01]  /*09f0*/  BSSY.RECONVERGENT B1, `(.L_x_20) ;  /* 0x000000c000017945 */ /* 0x000fe20003800200 */
[----:B0----5:R-:W-:-:S13]  /*0a00*/  FSETP.GT.AND P0, PT, R5, R6, PT ;  /* 0x000000060500720b */ /* 0x021fda0003f04000 */
[----:B------:R-:W-:Y:S05]  /*0a10*/  @!P0 BRA `(.L_x_21) ;  /* 0x0000000000248947 */ /* 0x000fea0003800000 */
[----:B------:R0:W-:Y:S01]  /*0a20*/  STG.E desc[UR8][R2.64], R6 ;  /* 0x0000000602007986 */ /* 0x0001e2000c101908 */
[----:B------:R-:W1:Y:S01]  /*0a30*/  LDCU.64 UR6, c[0x0][0x388] ;  /* 0x00007100ff0677ac */ /* 0x000e620008000a00 */
[----:B------:R-:W-:Y:S02]  /*0a40*/  MOV R12, 0xab0 ;  /* 0x00000ab0000c7802 */ /* 0x000fe40000000f00 */
[----:B------:R0:W-:Y:S01]  /*0a50*/  STG.E desc[UR8][R2.64+0x4], R7 ;  /* 0x0000040702007986 */ /* 0x0001e2000c101908 */
[----:B------:R-:W5:Y:S01]  /*0a60*/  LDCU UR5, c[0x0][0x394] ;  /* 0x00007280ff0577ac */ /* 0x000f620008000800 */
[----:B-1----:R-:W-:Y:S02]  /*0a70*/  IMAD.U32 R8, RZ, RZ, UR6 ;  /* 0x00000006ff087e24 */ /* 0x002fe4000f8e00ff */
[----:B------:R-:W-:Y:S02]  /*0a80*/  IMAD.U32 R9, RZ, RZ, UR7 ;  /* 0x00000007ff097e24 */ /* 0x000fe4000f8e00ff */
[----:B0----5:R-:W-:-:S07]  /*0a90*/  IMAD.U32 R0, RZ, RZ, UR5 ;  /* 0x00000005ff007e24 */ /* 0x021fce000f8e00ff */
[----:B--234-:R-:W-:Y:S05]  /*0aa0*/  CALL.REL.NOINC `($_Z19findKSmallestKernelP6pair_tS0_ii$_Z10maxHeapifyP6pair_tii) ;  /* 0x0000000000887944 */ /* 0x01cfea0003c00000 */
.L_x_21:
[----:B------:R-:W-:Y:S05]  /*0ab0*/  BSYNC.RECONVERGENT B1 ;  /* 0x0000000000017941 */ /* 0x000fea0003800200 */
.L_x_20:
[----:B------:R-:W-:Y:S01]  /*0ac0*/  VIADD R20, R20, 0x20 ;  /* 0x0000002014147836 */ /* 0x000fe20000000000 */
[----:B------:R-:W-:Y:S06]  /*0ad0*/  @P1 BRA `(.L_x_22) ;  /* 0xfffffff800e41947 */ /* 0x000fec000383ffff */
.L_x_10:
[----:B------:R-:W-:Y:S05]  /*0ae0*/  BSYNC.RECONVERGENT B0 ;  /* 0x0000000000007941 */ /* 0x000fea0003800200 */
.L_x_9:
[----:B------:R-:W-:-:S13]  /*0af0*/  ISETP.NE.AND P0, PT, R16, RZ, PT ;  /* 0x000000ff1000720c */ /* 0x000fda0003f05270 */
[----:B------:R-:W-:Y:S05]  /*0b00*/  @!P0 EXIT ;  /* 0x000000000000894d */ /* 0x000fea0003800000 */
[----:B------:R-:W5:Y:S01]  /*0b10*/  S2UR UR6, SR_CgaCtaId ;  /* 0x00000000000679c3 */ /* 0x000f620000008800 */
[----:B------:R-:W-:Y:S01]  /*0b20*/  UMOV UR5, 0x400 ;  /* 0x0000040000057882 */ /* 0x000fe20000000000 */
[----:B------:R-:W-:Y:S01]  /*0b30*/  IMAD.MOV R16, RZ, RZ, -R16 ;  /* 0x000000ffff107224 */ /* 0x000fe200078e0a10 */
[----:B-----5:R-:W-:-:S06]  /*0b40*/  ULEA UR5, UR6, UR5, 0x18 ;  /* 0x0000000506057291 */ /* 0x020fcc000f8ec0ff */
[----:B--234-:R-:W-:-:S05]  /*0b50*/  LEA R2, R17, UR5, 0x3 ;  /* 0x0000000511027c11 */ /* 0x01cfca000f8e18ff */
[----:B------:R-:W-:-:S07]  /*0b60*/  VIADD R2, R2, 0x4 ;  /* 0x0000000402027836 */ /* 0x000fce0000000000 */
.L_x_25:
[----:B------:R-:W0:Y:S01]  /*0b70*/  LDC.64 R4, c[0x0][0x388] ;  /* 0x0000e200ff047b82 */ /* 0x000e220000000a00 */
[----:B------:R-:W2:Y:S04]  /*0b80*/  LDS R7, [R2+-0x4] ;  /* 0xfffffc0002077984 */ /* 0x000ea80000000800 */
[----:B01----:R-:W2:Y:S01]  /*0b90*/  LDG.E R0, desc[UR8][R4.64] ;  /* 0x0000000804007981 */ /* 0x003ea2000c1e1900 */
[----:B------:R-:W-:Y:S01]  /*0ba0*/  VIADD R16, R16, 0x1 ;  /* 0x0000000110107836 */ /* 0x000fe20000000000 */
[----:B------:R-:W-:Y:S04]  /*0bb0*/  BSSY.RECONVERGENT B0, `(.L_x_23) ;  /* 0x000000e000007945 */ /* 0x000fe80003800200 */
[----:B------:R-:W-:-:S02]  /*0bc0*/  ISETP.NE.AND P1, PT, R16, RZ, PT ;  /* 0x000000ff1000720c */ /* 0x000fc40003f25270 */
[----:B--2---:R-:W-:-:S13]  /*0bd0*/  FSETP.GT.AND P0, PT, R0, R7, PT ;  /* 0x000000070000720b */ /* 0x004fda0003f04000 */
[----:B------:R-:W-:Y:S05]  /*0be0*/  @!P0 BRA `(.L_x_24) ;  /* 0x0000000000288947 */ /* 0x000fea0003800000 */
[----:B------:R-:W0:Y:S01]  /*0bf0*/  LDS R3, [R2] ;  /* 0x0000000002037984 */ /* 0x000e220000000800 */
[----:B------:R-:W1:Y:S01]  /*0c00*/  LDCU.64 UR6, c[0x0][0x388] ;  /* 0x00007100ff0677ac */ /* 0x000e620008000a00 */
[----:B------:R-:W-:Y:S02]  /*0c10*/  MOV R12, 0xc90 ;  /* 0x00000c90000c7802 */ /* 0x000fe40000000f00 */
[----:B------:R2:W-:Y:S01]  /*0c20*/  STG.E desc[UR8][R4.64], R7 ;  /* 0x0000000704007986 */ /* 0x0005e2000c101908 */
[----:B------:R-:W3:Y:S01]  /*0c30*/  LDCU UR5, c[0x0][0x394] ;  /* 0x00007280ff0577ac */ /* 0x000ee20008000800 */
[----:B-1----:R-:W-:Y:S02]  /*0c40*/  IMAD.U32 R8, RZ, RZ, UR6 ;  /* 0x00000006ff087e24 */ /* 0x002fe4000f8e00ff */
[----:B------:R-:W-:Y:S02]  /*0c50*/  IMAD.U32 R9, RZ, RZ, UR7 ;  /* 0x00000007ff097e24 */ /* 0x000fe4000f8e00ff */
[----:B---3--:R-:W-:Y:S01]  /*0c60*/  IMAD.U32 R0, RZ, RZ, UR5 ;  /* 0x00000005ff007e24 */ /* 0x008fe2000f8e00ff */
[----:B0-----:R2:W-:Y:S06]  /*0c70*/  STG.E desc[UR8][R4.64+0x4], R3 ;  /* 0x0000040304007986 */ /* 0x0015ec000c101908 */
[----:B--2---:R-:W-:Y:S05]  /*0c80*/  CALL.REL.NOINC `($_Z19findKSmallestKernelP6pair_tS0_ii$_Z10maxHeapifyP6pair_tii) ;  /* 0x0000000000107944 */ /* 0x004fea0003c00000 */
.L_x_24:
[----:B------:R-:W-:Y:S05]  /*0c90*/  BSYNC.RECONVERGENT B0 ;  /* 0x0000000000007941 */ /* 0x000fea0003800200 */
.L_x_23:
[----:B------:R-:W-:Y:S01]  /*0ca0*/  VIADD R2, R2, 0x8 ;  /* 0x0000000802027836 */ /* 0x000fe20000000000 */
[----:B------:R-:W-:Y:S06]  /*0cb0*/  @P1 BRA `(.L_x_25) ;  /* 0xfffffffc00ac1947 */ /* 0x000fec000383ffff */
[----:B------:R-:W-:Y:S05]  /*0cc0*/  EXIT ;  /* 0x000000000000794d */ /* 0x000fea0003800000 */
        .type           $_Z19findKSmallestKernelP6pair_tS0_ii$_Z10maxHeapifyP6pair_tii,@function
        .size           $_Z19findKSmallestKernelP6pair_tS0_ii$_Z10maxHeapifyP6pair_tii,(.L_x_28 - $_Z19findKSmallestKernelP6pair_tS0_ii$_Z10maxHeapifyP6pair_tii)
$_Z19findKSmallestKernelP6pair_tS0_ii$_Z10maxHeapifyP6pair_tii:
[----:B------:R-:W0:Y:S01]  /*0cd0*/  LDC.64 R18, c[0x0][0x358] ;  /* 0x0000d600ff127b82 */ /* 0x000e220000000a00 */
[----:B------:R-:W-:Y:S02]  /*0ce0*/  IMAD.U32 R14, RZ, RZ, UR4 ;  /* 0x00000004ff0e7e24 */ /* 0x000fe4000f8e00ff */
[----:B------:R-:W-:Y:S02]  /*0cf0*/  IMAD.U32 R15, RZ, RZ, UR4 ;  /* 0x00000004ff0f7e24 */ /* 0x000fe4000f8e00ff */
[----:B------:R-:W-:Y:S02]  /*0d00*/  IMAD.MOV.U32 R4, RZ, RZ, R8 ;  /* 0x000000ffff047224 */ /* 0x000fe400078e0008 */
[----:B------:R-:W-:-:S07]  /*0d10*/  IMAD.MOV.U32 R5, RZ, RZ, R9 ;  /* 0x000000ffff057224 */ /* 0x000fce00078e0009 */
.L_x_26:
[C---:B-1----:R-:W-:Y:S02]  /*0d20*/  IMAD.SHL.U32 R13, R14.reuse, 0x2, RZ ;  /* 0x000000020e0d7824 */ /* 0x042fe400078e00ff */
[----:B------:R-:W-:-:S04]  /*0d30*/  IMAD.WIDE R6, R14, 0x8, RZ ;  /* 0x000000080e067825 */ /* 0x000fc800078e02ff */
[C---:B------:R-:W-:Y:S02]  /*0d40*/  VIADD R11, R13.reuse, 0x1 ;  /* 0x000000010d0b7836 */ /* 0x040fe40000000000 */
[----:B------:R-:W-:-:S03]  /*0d50*/  IMAD.WIDE R8, R13, 0x8, R4 ;  /* 0x000000080d087825 */ /* 0x000fc600078e0204 */
[----:B------:R-:W-:Y:S02]  /*0d60*/  ISETP.GE.AND P2, PT, R11, R0, PT ;  /* 0x000000000b00720c */ /* 0x000fe40003f46270 */
[----:B------:R-:W-:-:S05]  /*0d70*/  IADD3 R6, P0, PT, R8, -R6, RZ ;  /* 0x8000000608067210 */ /* 0x000fca0007f1e0ff */
[----:B------:R-:W-:-:S06]  /*0d80*/  IMAD.X R7, R9, 0x1, ~R7, P0 ;  /* 0x0000000109077824 */ /* 0x000fcc00000e0e07 */
[C---:B0-----:R-:W-:Y:S02]  /*0d90*/  @!P2 R2UR UR6, R18.reuse ;  /* 0x000000001206a2ca */ /* 0x041fe400000e0000 */
[C---:B------:R-:W-:Y:S02]  /*0da0*/  @!P2 R2UR UR7, R19.reuse ;  /* 0x000000001307a2ca */ /* 0x040fe400000e0000 */
[----:B------:R-:W-:Y:S02]  /*0db0*/  @!P2 R2UR UR10, R18 ;  /* 0x00000000120aa2ca */ /* 0x000fe400000e0000 */
[----:B------:R-:W-:-:S09]  /*0dc0*/  @!P2 R2UR UR11, R19 ;  /* 0x00000000130ba2ca */ /* 0x000fd200000e0000 */
[----:B------:R-:W2:Y:S04]  /*0dd0*/  @!P2 LD.E R10, desc[UR6][R8.64+0x8] ;  /* 0x00000806080aa980 */ /* 0x000ea8000c101900 */
[----:B------:R-:W2:Y:S01]  /*0de0*/  @!P2 LD.E R23, desc[UR10][R6.64] ;  /* 0x0000000a0617a980 */ /* 0x000ea2000c101900 */
[----:B------:R-:W-:-:S05]  /*0df0*/  VIADD R13, R13, 0x2 ;  /* 0x000000020d0d7836 */ /* 0x000fca0000000000 */
[----:B------:R-:W-:-:S13]  /*0e00*/  ISETP.GE.AND P0, PT, R13, R0, PT ;  /* 0x000000000d00720c */ /* 0x000fda0003f06270 */
[C---:B------:R-:W-:Y:S02]  /*0e10*/  @!P0 R2UR UR6, R18.reuse ;  /* 0x00000000120682ca */ /* 0x040fe400000e0000 */
[C---:B------:R-:W-:Y:S02]  /*0e20*/  @!P0 R2UR UR7, R19.reuse ;  /* 0x00000000130782ca */ /* 0x040fe400000e0000 */
[----:B------:R-:W-:Y:S02]  /*0e30*/  @!P0 R2UR UR10, R18 ;  /* 0x00000000120a82ca */ /* 0x000fe400000e0000 */
[----:B------:R-:W-:-:S09]  /*0e40*/  @!P0 R2UR UR11, R19 ;  /* 0x00000000130b82ca */ /* 0x000fd200000e0000 */
[----:B------:R-:W3:Y:S01]  /*0e50*/  @!P0 LD.E R22, desc[UR6][R8.64+0x10] ;  /* 0x0000100608168980 */ /* 0x000ee2000c101900 */
[----:B--2---:R-:W-:-:S04]  /*0e60*/  @!P2 FSETP.GT.AND P3, PT, R10, R23, PT ;  /* 0x000000170a00a20b */ /* 0x004fc80003f64000 */
[----:B------:R-:W-:-:S05]  /*0e70*/  @!P2 SEL R15, R11, R14, P3 ;  /* 0x0000000e0b0fa207 */ /* 0x000fca0001800000 */
[----:B------:R-:W-:-:S06]  /*0e80*/  @!P0 IMAD.WIDE R10, R15, 0x8, R4 ;  /* 0x000000080f0a8825 */ /* 0x000fcc00078e0204 */
[----:B------:R-:W3:Y:S02]  /*0e90*/  @!P0 LD.E R11, desc[UR10][R10.64] ;  /* 0x0000000a0a0b8980 */ /* 0x000ee4000c101900 */
[----:B---3--:R-:W-:-:S04]  /*0ea0*/  @!P0 FSETP.GT.AND P2, PT, R22, R11, PT ;  /* 0x0000000b1600820b */ /* 0x008fc80003f44000 */
[----:B------:R-:W-:-:S04]  /*0eb0*/  @!P0 SEL R15, R13, R15, P2 ;  /* 0x0000000f0d0f8207 */ /* 0x000fc80001000000 */
[----:B------:R-:W-:Y:S01]  /*0ec0*/  ISETP.NE.AND P0, PT, R15, R14, PT ;  /* 0x0000000e0f00720c */ /* 0x000fe20003f05270 */
[----:B------:R-:W-:-:S12]  /*0ed0*/  IMAD.MOV.U32 R13, RZ, RZ, 0x0 ;  /* 0x00000000ff0d7424 */ /* 0x000fd800078e00ff */
[----:B------:R-:W-:Y:S05]  /*0ee0*/  @!P0 RET.REL.NODEC R12 `(_Z19findKSmallestKernelP6pair_tS0_ii) ;  /* 0xfffffff00c448950 */ /* 0x000fea0003c3ffff */
[C---:B------:R-:W-:Y:S01]  /*0ef0*/  R2UR UR12, R18.reuse ;  /* 0x00000000120c72ca */ /* 0x040fe200000e0000 */
[----:B------:R-:W-:Y:S01]  /*0f00*/  IMAD.WIDE R8, R15, 0x8, R4 ;  /* 0x000000080f087825 */ /* 0x000fe200078e0204 */
[C---:B------:R-:W-:Y:S02]  /*0f10*/  R2UR UR13, R19.reuse ;  /* 0x00000000130d72ca */ /* 0x040fe400000e0000 */
[C---:B------:R-:W-:Y:S02]  /*0f20*/  R2UR UR14, R18.reuse ;  /* 0x00000000120e72ca */ /* 0x040fe400000e0000 */
[C---:B------:R-:W-:Y:S02]  /*0f30*/  R2UR UR15, R19.reuse ;  /* 0x00000000130f72ca */ /* 0x040fe400000e0000 */
[----:B------:R-:W-:Y:S02]  /*0f40*/  R2UR UR6, R18 ;  /* 0x00000000120672ca */ /* 0x000fe400000e0000 */
[----:B------:R-:W-:-:S02]  /*0f50*/  R2UR UR7, R19 ;  /* 0x00000000130772ca */ /* 0x000fc400000e0000 */
[----:B------:R-:W-:Y:S02]  /*0f60*/  R2UR UR10, R18 ;  /* 0x00000000120a72ca */ /* 0x000fe400000e0000 */
[----:B------:R-:W-:Y:S01]  /*0f70*/  R2UR UR11, R19 ;  /* 0x00000000130b72ca */ /* 0x000fe200000e0000 */
[----:B------:R-:W2:Y:S04]  /*0f80*/  LD.E R25, desc[UR12][R8.64] ;  /* 0x0000000c08197980 */ /* 0x000ea8000c101900 */
[----:B------:R-:W3:Y:S04]  /*0f90*/  LD.E R13, desc[UR14][R8.64+0x4] ;  /* 0x0000040e080d7980 */ /* 0x000ee8000c101900 */
[----:B------:R-:W4:Y:S04]  /*0fa0*/  LD.E R23, desc[UR6][R6.64] ;  /* 0x0000000606177980 */ /* 0x000f28000c101900 */
[----:B------:R-:W5:Y:S01]  /*0fb0*/  LD.E R11, desc[UR10][R6.64+0x4] ;  /* 0x0000040a060b7980 */ /* 0x000f62000c101900 */
[----:B------:R-:W-:-:S03]  /*0fc0*/  IMAD.MOV.U32 R14, RZ, RZ, R15 ;  /* 0x000000ffff0e7224 */ /* 0x000fc600078e000f */
[----:B--2---:R1:W-:Y:S04]  /*0fd0*/  ST.E desc[UR6][R6.64], R25 ;  /* 0x0000001906007985 */ /* 0x0043e8000c101906 */
[----:B---3--:R1:W-:Y:S04]  /*0fe0*/  ST.E desc[UR10][R6.64+0x4], R13 ;  /* 0x0000040d06007985 */ /* 0x0083e8000c10190a */
[----:B----4-:R1:W-:Y:S04]  /*0ff0*/  ST.E desc[UR12][R8.64], R23 ;  /* 0x0000001708007985 */ /* 0x0103e8000c10190c */
[----:B-----5:R1:W-:Y:S01]  /*1000*/  ST.E desc[UR14][R8.64+0x4], R11 ;  /* 0x0000040b08007985 */ /* 0x0203e2000c10190e */
[----:B------:R-:W-:Y:S05]  /*1010*/  BRA `(.L_x_26) ;  /* 0xfffffffc00407947 */ /* 0x000fea000383ffff */
.L_x_27:
[----:B------:R-:W-:-:S00]  /*1020*/  BRA `(.L_x_27) ;  /* 0xfffffffc00fc7947 */ /* 0x000fc0000383ffff */
[----:B------:R-:W-:-:S00]  /*1030*/  NOP ;  /* 0x0000000000007918 */ /* 0x000fc00000000000 */
        /* <DEDUP_REMOVED lines=12> */
.L_x_28:


//--------------------- .nv.shared._Z19findKSmallestKernelP6pair_tS0_ii --------------------------
	.section	.nv.shared._Z19findKSmallestKernelP6pair_tS0_ii,"aw",@nobits
	.sectionflags	@""
	.align	4
.nv.shared._Z19findKSmallestKernelP6pair_tS0_ii:
	.zero		3072


//--------------------- .nv.shared.reserved.0     --------------------------
	.section	.nv.shared.reserved.0,"aw",@nobits
	.weak		__nv_reservedSMEM_offset_0_alias
	.size		__nv_reservedSMEM_offset_0_alias, 0, 64
	.other		__nv_reservedSMEM_offset_0_alias,@"STO_CUDA_RESERVED_SHARED STV_DEFAULT"
__nv_reservedSMEM_offset_0_alias:
	.zero		0
	.zero		64


//--------------------- .nv.constant0._Z19findKSmallestKernelP6pair_tS0_ii --------------------------
	.section	.nv.constant0._Z19findKSmallestKernelP6pair_tS0_ii,"a",@progbits
	.sectionflags	@""
	.align	4
.nv.constant0._Z19findKSmallestKernelP6pair_tS0_ii:
	.zero		920


//--------------------- SYMBOLS --------------------------

	.type		.nv.reservedSmem.offset0,@object
	.size		.nv.reservedSmem.offset0,0x4
	.type		.nv.reservedSmem.cap,@object
	.size		.nv.reservedSmem.cap,0x4
